	.headerflags	@"EF_CUDA_TEXMODE_UNIFIED EF_CUDA_64BIT_ADDRESS EF_CUDA_ACCELERATORS EF_CUDA_SM90 EF_CUDA_VIRTUAL_SM(EF_CUDA_SM90)"
	.elftype	@"ET_EXEC"


//--------------------- .nv.info                  --------------------------
	.section	.nv.info,"",@"SHT_CUDA_INFO"
	.align	4


	//----- nvinfo : EIATTR_REGCOUNT
	.align		4
        /*0000*/ 	.byte	0x04, 0x2f
        /*0002*/ 	.short	(.L_1 - .L_0)
	.align		4
.L_0:
        /*0004*/ 	.word	index@(triton_poi_fused_convolution_relu_4)
        /*0008*/ 	.word	0x00000012


	//----- nvinfo : EIATTR_MIN_STACK_SIZE
	.align		4
.L_1:
        /*000c*/ 	.byte	0x04, 0x12
        /*000e*/ 	.short	(.L_3 - .L_2)
	.align		4
.L_2:
        /*0010*/ 	.word	index@(triton_poi_fused_convolution_relu_4)
        /*0014*/ 	.word	0x00000000


	//----- nvinfo : EIATTR_FRAME_SIZE
	.align		4
.L_3:
        /*0018*/ 	.byte	0x04, 0x11
        /*001a*/ 	.short	(.L_5 - .L_4)
	.align		4
.L_4:
        /*001c*/ 	.word	index@(triton_poi_fused_convolution_relu_4)
        /*0020*/ 	.word	0x00000000


	//----- nvinfo : EIATTR_MIN_STACK_SIZE
	.align		4
.L_5:
        /*0024*/ 	.byte	0x04, 0x12
        /*0026*/ 	.short	(.L_7 - .L_6)
	.align		4
.L_6:
        /*0028*/ 	.word	index@(triton_poi_fused_convolution_relu_4)
        /*002c*/ 	.word	0x00000000
.L_7:


//--------------------- .nv.info.triton_poi_fused_convolution_relu_4 --------------------------
	.section	.nv.info.triton_poi_fused_convolution_relu_4,"",@"SHT_CUDA_INFO"
	.sectionflags	@""
	.align	4


	//----- nvinfo : EIATTR_CUDA_API_VERSION
	.align		4
        /*0000*/ 	.byte	0x04, 0x37
        /*0002*/ 	.short	(.L_9 - .L_8)
.L_8:
        /*0004*/ 	.word	0x0000007c


	//----- nvinfo : EIATTR_KPARAM_INFO
	.align		4
.L_9:
        /*0008*/ 	.byte	0x04, 0x17
        /*000a*/ 	.short	(.L_11 - .L_10)
.L_10:
        /*000c*/ 	.word	0x00000000
        /*0010*/ 	.short	0x0002
        /*0012*/ 	.short	0x0010
        /*0014*/ 	.byte	0x00, 0xf0, 0x11, 0x00


	//----- nvinfo : EIATTR_KPARAM_INFO
	.align		4
.L_11:
        /*0018*/ 	.byte	0x04, 0x17
        /*001a*/ 	.short	(.L_13 - .L_12)
.L_12:
        /*001c*/ 	.word	0x00000000
        /*0020*/ 	.short	0x0001
        /*0022*/ 	.short	0x0008
        /*0024*/ 	.byte	0x00, 0xf4, 0x21, 0x00


	//----- nvinfo : EIATTR_KPARAM_INFO
	.align		4
.L_13:
        /*0028*/ 	.byte	0x04, 0x17
        /*002a*/ 	.short	(.L_15 - .L_14)
.L_14:
        /*002c*/ 	.word	0x00000000
        /*0030*/ 	.short	0x0000
        /*0032*/ 	.short	0x0000
        /*0034*/ 	.byte	0x00, 0xf4, 0x21, 0x00


	//----- nvinfo : EIATTR_SPARSE_MMA_MASK
	.align		4
.L_15:
        /*0038*/ 	.byte	0x03, 0x50
        /*003a*/ 	.short	0x0000


	//----- nvinfo : EIATTR_MAXREG_COUNT
	.align		4
        /*003c*/ 	.byte	0x03, 0x1b
        /*003e*/ 	.short	0x00ff


	//----- nvinfo : EIATTR_EXIT_INSTR_OFFSETS
	.align		4
        /*0040*/ 	.byte	0x04, 0x1c
        /*0042*/ 	.short	(.L_17 - .L_16)


	//   ....[0]....
.L_16:
        /*0044*/ 	.word	0x000002d0


	//----- nvinfo : EIATTR_REQNTID
	.align		4
.L_17:
        /*0048*/ 	.byte	0x04, 0x10
        /*004a*/ 	.short	(.L_19 - .L_18)
.L_18:
        /*004c*/ 	.word	0x00000080
        /*0050*/ 	.word	0x00000001
        /*0054*/ 	.word	0x00000001


	//----- nvinfo : EIATTR_CBANK_PARAM_SIZE
	.align		4
.L_19:
        /*0058*/ 	.byte	0x03, 0x19
        /*005a*/ 	.short	0x0014


	//----- nvinfo : EIATTR_PARAM_CBANK
	.align		4
        /*005c*/ 	.byte	0x04, 0x0a
        /*005e*/ 	.short	(.L_21 - .L_20)
	.align		4
.L_20:
        /*0060*/ 	.word	index@(.nv.constant0.triton_poi_fused_convolution_relu_4)
        /*0064*/ 	.short	0x0210
        /*0066*/ 	.short	0x0014


	//----- nvinfo : EIATTR_SW_WAR
	.align		4
.L_21:
        /*0068*/ 	.byte	0x04, 0x36
        /*006a*/ 	.short	(.L_23 - .L_22)
.L_22:
        /*006c*/ 	.word	0x00000008
.L_23:


//--------------------- .nv.callgraph             --------------------------
	.section	.nv.callgraph,"",@"SHT_CUDA_CALLGRAPH"
	.align	4
	.sectionentsize	8
	.align		4
        /*0000*/ 	.word	0x00000000
	.align		4
        /*0004*/ 	.word	0xffffffff
	.align		4
        /*0008*/ 	.word	0x00000000
	.align		4
        /*000c*/ 	.word	0xfffffffe
	.align		4
        /*0010*/ 	.word	0x00000000
	.align		4
        /*0014*/ 	.word	0xfffffffd
	.align		4
        /*0018*/ 	.word	0x00000000
	.align		4
        /*001c*/ 	.word	0xfffffffc


//--------------------- .text.triton_poi_fused_convolution_relu_4 --------------------------
	.section	.text.triton_poi_fused_convolution_relu_4,"ax",@progbits
	.align	128
        .global         triton_poi_fused_convolution_relu_4
        .type           triton_poi_fused_convolution_relu_4,@function
        .size           triton_poi_fused_convolution_relu_4,(.L_x_1 - triton_poi_fused_convolution_relu_4)
        .other          triton_poi_fused_convolution_relu_4,@"STO_CUDA_ENTRY STV_DEFAULT"
triton_poi_fused_convolution_relu_4:
.text.triton_poi_fused_convolution_relu_4:
[----:B------:R-:W-:Y:S01]  /*0000*/  LDC R1, c[0x0][0x28] ;  /* 0x00000a00ff017b82 */ /* 0x000fe20000000800 */
[----:B------:R-:W1:Y:S07]  /*0010*/  S2R R0, SR_TID.X ;  /* 0x0000000000007919 */ /* 0x000e6e0000002100 */
[----:B------:R-:W2:Y:S01]  /*0020*/  LDC.64 R4, c[0x0][0x218] ;  /* 0x00008600ff047b82 */ /* 0x000ea20000000a00 */
[----:B------:R-:W-:Y:S01]  /*0030*/  ULDC.64 UR4, c[0x0][0x208] ;  /* 0x0000820000047ab9 */ /* 0x000fe20000000a00 */
[----:B------:R-:W3:Y:S06]  /*0040*/  S2R R7, SR_CTAID.X ;  /* 0x0000000000077919 */ /* 0x000eec0000002500 */
[----:B------:R-:W4:Y:S01]  /*0050*/  LDC.64 R2, c[0x0][0x210] ;  /* 0x00008400ff027b82 */ /* 0x000f220000000a00 */
[----:B-1----:R-:W-:Y:S01]  /*0060*/  IMAD.SHL.U32 R0, R0, 0x4, RZ ;  /* 0x0000000400007824 */ /* 0x002fe200078e00ff */
[----:B---3--:R-:W-:-:S04]  /*0070*/  SHF.R.S32.HI R6, RZ, 0x15, R7 ;  /* 0x00000015ff067819 */ /* 0x008fc80000011407 */
[----:B------:R-:W-:-:S05]  /*0080*/  LOP3.LUT R0, R0, 0x1fc, RZ, 0xc0, !PT ;  /* 0x000001fc00007812 */ /* 0x000fca00078ec0ff */
[----:B------:R-:W-:Y:S01]  /*0090*/  IMAD R7, R7, 0x400, R0 ;  /* 0x0000040007077824 */ /* 0x000fe200078e0200 */
[----:B------:R-:W-:-:S03]  /*00a0*/  SGXT R0, R6, 0x1 ;  /* 0x000000010600781a */ /* 0x000fc60000000200 */
[----:B----4-:R-:W-:Y:S01]  /*00b0*/  IMAD.WIDE R2, R7, 0x4, R2 ;  /* 0x0000000407027825 */ /* 0x010fe200078e0202 */
[----:B------:R-:W-:-:S04]  /*00c0*/  LEA.HI R0, R0, R7, RZ, 0x6 ;  /* 0x0000000700007211 */ /* 0x000fc800078f30ff */
[----:B------:R-:W-:Y:S01]  /*00d0*/  LOP3.LUT R0, R0, 0xffffffc0, RZ, 0xc0, !PT ;  /* 0xffffffc000007812 */ /* 0x000fe200078ec0ff */
[----:B------:R-:W3:Y:S04]  /*00e0*/  LDG.E.128 R12, desc[UR4][R2.64+0x800] ;  /* 0x00080004020c7981 */ /* 0x000ee8000c1e1d00 */
[----:B------:R-:W-:-:S04]  /*00f0*/  IMAD.IADD R9, R7, 0x1, -R0 ;  /* 0x0000000107097824 */ /* 0x000fc800078e0a00 */
[----:B--2---:R-:W-:Y:S02]  /*0100*/  IMAD.WIDE R4, R9, 0x4, R4 ;  /* 0x0000000409047825 */ /* 0x004fe400078e0204 */
[----:B------:R-:W2:Y:S04]  /*0110*/  LDG.E.128 R8, desc[UR4][R2.64] ;  /* 0x0000000402087981 */ /* 0x000ea8000c1e1d00 */
[----:B------:R-:W3:Y:S02]  /*0120*/  LDG.E.EL.128 R4, desc[UR4][R4.64] ;  /* 0x0000000404047981 */ /* 0x000ee4000c2e1d00 */
[CC--:B---3--:R-:W-:Y:S01]  /*0130*/  FSETP.GEU.AND P6, PT, R12.reuse, -R4.reuse, PT ;  /* 0x800000040c00720b */ /* 0x0c8fe20003fce000 */
[--C-:B------:R-:W-:Y:S01]  /*0140*/  FADD R12, R12, R4.reuse ;  /* 0x000000040c0c7221 */ /* 0x100fe20000000000 */
[C---:B--2---:R-:W-:Y:S01]  /*0150*/  FSETP.GEU.AND P2, PT, R8.reuse, -R4, PT ;  /* 0x800000040800720b */ /* 0x044fe20003f4e000 */
[----:B------:R-:W-:Y:S01]  /*0160*/  FADD R8, R8, R4 ;  /* 0x0000000408087221 */ /* 0x000fe20000000000 */
[----:B------:R-:W-:-:S02]  /*0170*/  FSETP.GEU.AND P5, PT, R13, -R5, PT ;  /* 0x800000050d00720b */ /* 0x000fc40003fae000 */
[----:B------:R-:W-:Y:S01]  /*0180*/  SEL R4, R12, RZ, P6 ;  /* 0x000000ff0c047207 */ /* 0x000fe20003000000 */
[----:B------:R-:W-:Y:S01]  /*0190*/  FADD R13, R13, R5 ;  /* 0x000000050d0d7221 */ /* 0x000fe20000000000 */
[CC--:B------:R-:W-:Y:S01]  /*01a0*/  FSETP.GEU.AND P4, PT, R14.reuse, -R6.reuse, PT ;  /* 0x800000060e00720b */ /* 0x0c0fe20003f8e000 */
[--C-:B------:R-:W-:Y:S01]  /*01b0*/  FADD R14, R14, R6.reuse ;  /* 0x000000060e0e7221 */ /* 0x100fe20000000000 */
[C---:B------:R-:W-:Y:S01]  /*01c0*/  FSETP.GEU.AND P3, PT, R15.reuse, -R7, PT ;  /* 0x800000070f00720b */ /* 0x040fe20003f6e000 */
[----:B------:R-:W-:Y:S01]  /*01d0*/  FADD R15, R15, R7 ;  /* 0x000000070f0f7221 */ /* 0x000fe20000000000 */
[C---:B------:R-:W-:Y:S01]  /*01e0*/  FSETP.GEU.AND P1, PT, R9.reuse, -R5, PT ;  /* 0x800000050900720b */ /* 0x040fe20003f2e000 */
[----:B------:R-:W-:Y:S01]  /*01f0*/  FADD R9, R9, R5 ;  /* 0x0000000509097221 */ /* 0x000fe20000000000 */
[C---:B------:R-:W-:Y:S01]  /*0200*/  FSETP.GEU.AND P0, PT, R10.reuse, -R6, PT ;  /* 0x800000060a00720b */ /* 0x040fe20003f0e000 */
[----:B------:R-:W-:Y:S01]  /*0210*/  FADD R10, R10, R6 ;  /* 0x000000060a0a7221 */ /* 0x000fe20000000000 */
[C---:B------:R-:W-:Y:S01]  /*0220*/  FSETP.GEU.AND P6, PT, R11.reuse, -R7, PT ;  /* 0x800000070b00720b */ /* 0x040fe20003fce000 */
[----:B------:R-:W-:Y:S01]  /*0230*/  FADD R11, R11, R7 ;  /* 0x000000070b0b7221 */ /* 0x000fe20000000000 */
[----:B------:R-:W-:-:S02]  /*0240*/  SEL R5, R13, RZ, P5 ;  /* 0x000000ff0d057207 */ /* 0x000fc40002800000 */
[----:B------:R-:W-:Y:S02]  /*0250*/  SEL R6, R14, RZ, P4 ;  /* 0x000000ff0e067207 */ /* 0x000fe40002000000 */
[----:B------:R-:W-:Y:S02]  /*0260*/  SEL R7, R15, RZ, P3 ;  /* 0x000000ff0f077207 */ /* 0x000fe40001800000 */
[----:B------:R-:W-:Y:S02]  /*0270*/  SEL R8, R8, RZ, P2 ;  /* 0x000000ff08087207 */ /* 0x000fe40001000000 */
[----:B------:R-:W-:Y:S02]  /*0280*/  SEL R9, R9, RZ, P1 ;  /* 0x000000ff09097207 */ /* 0x000fe40000800000 */
[----:B------:R-:W-:Y:S02]  /*0290*/  SEL R10, R10, RZ, P0 ;  /* 0x000000ff0a0a7207 */ /* 0x000fe40000000000 */
[----:B------:R-:W-:Y:S01]  /*02a0*/  SEL R11, R11, RZ, P6 ;  /* 0x000000ff0b0b7207 */ /* 0x000fe20003000000 */
[----:B------:R-:W-:Y:S04]  /*02b0*/  STG.E.128 desc[UR4][R2.64+0x800], R4 ;  /* 0x0008000402007986 */ /* 0x000fe8000c101d04 */
[----:B------:R-:W-:Y:S01]  /*02c0*/  STG.E.128 desc[UR4][R2.64], R8 ;  /* 0x0000000802007986 */ /* 0x000fe2000c101d04 */
[----:B------:R-:W-:Y:S05]  /*02d0*/  EXIT ;  /* 0x000000000000794d */ /* 0x000fea0003800000 */
.L_x_0:
[----:B------:R-:W-:-:S00]  /*02e0*/  BRA `(.L_x_0) ;  /* 0xfffffffc00fc7947 */ /* 0x000fc0000383ffff */
[----:B------:R-:W-:-:S00]  /*02f0*/  NOP ;  /* 0x0000000000007918 */ /* 0x000fc00000000000 */
        /* <DEDUP_REMOVED lines=8> */
.L_x_1:


//--------------------- .nv.constant0.triton_poi_fused_convolution_relu_4 --------------------------
	.section	.nv.constant0.triton_poi_fused_convolution_relu_4,"a",@progbits
	.sectionflags	@""
	.align	4
.nv.constant0.triton_poi_fused_convolution_relu_4:
	.zero		548
